	.headerflags	@"EF_CUDA_TEXMODE_UNIFIED EF_CUDA_64BIT_ADDRESS EF_CUDA_ACCELERATORS EF_CUDA_SM90 EF_CUDA_VIRTUAL_SM(EF_CUDA_SM90)"
	.elftype	@"ET_EXEC"


//--------------------- .nv.info                  --------------------------
	.section	.nv.info,"",@"SHT_CUDA_INFO"
	.align	4


	//----- nvinfo : EIATTR_REGCOUNT
	.align		4
        /*0000*/ 	.byte	0x04, 0x2f
        /*0002*/ 	.short	(.L_1 - .L_0)
	.align		4
.L_0:
        /*0004*/ 	.word	index@(triton_poi_fused_add_native_layer_norm_0)
        /*0008*/ 	.word	0x0000001c


	//----- nvinfo : EIATTR_MIN_STACK_SIZE
	.align		4
.L_1:
        /*000c*/ 	.byte	0x04, 0x12
        /*000e*/ 	.short	(.L_3 - .L_2)
	.align		4
.L_2:
        /*0010*/ 	.word	index@(triton_poi_fused_add_native_layer_norm_0)
        /*0014*/ 	.word	0x00000000


	//----- nvinfo : EIATTR_FRAME_SIZE
	.align		4
.L_3:
        /*0018*/ 	.byte	0x04, 0x11
        /*001a*/ 	.short	(.L_5 - .L_4)
	.align		4
.L_4:
        /*001c*/ 	.word	index@(triton_poi_fused_add_native_layer_norm_0)
        /*0020*/ 	.word	0x00000000


	//----- nvinfo : EIATTR_MIN_STACK_SIZE
	.align		4
.L_5:
        /*0024*/ 	.byte	0x04, 0x12
        /*0026*/ 	.short	(.L_7 - .L_6)
	.align		4
.L_6:
        /*0028*/ 	.word	index@(triton_poi_fused_add_native_layer_norm_0)
        /*002c*/ 	.word	0x00000000
.L_7:


//--------------------- .nv.info.triton_poi_fused_add_native_layer_norm_0 --------------------------
	.section	.nv.info.triton_poi_fused_add_native_layer_norm_0,"",@"SHT_CUDA_INFO"
	.sectionflags	@""
	.align	4


	//----- nvinfo : EIATTR_CUDA_API_VERSION
	.align		4
        /*0000*/ 	.byte	0x04, 0x37
        /*0002*/ 	.short	(.L_9 - .L_8)
.L_8:
        /*0004*/ 	.word	0x0000007c


	//----- nvinfo : EIATTR_KPARAM_INFO
	.align		4
.L_9:
        /*0008*/ 	.byte	0x04, 0x17
        /*000a*/ 	.short	(.L_11 - .L_10)
.L_10:
        /*000c*/ 	.word	0x00000000
        /*0010*/ 	.short	0x0004
        /*0012*/ 	.short	0x0020
        /*0014*/ 	.byte	0x00, 0xf0, 0x11, 0x00


	//----- nvinfo : EIATTR_KPARAM_INFO
	.align		4
.L_11:
        /*0018*/ 	.byte	0x04, 0x17
        /*001a*/ 	.short	(.L_13 - .L_12)
.L_12:
        /*001c*/ 	.word	0x00000000
        /*0020*/ 	.short	0x0003
        /*0022*/ 	.short	0x0018
        /*0024*/ 	.byte	0x00, 0xf4, 0x21, 0x00


	//----- nvinfo : EIATTR_KPARAM_INFO
	.align		4
.L_13:
        /*0028*/ 	.byte	0x04, 0x17
        /*002a*/ 	.short	(.L_15 - .L_14)
.L_14:
        /*002c*/ 	.word	0x00000000
        /*0030*/ 	.short	0x0002
        /*0032*/ 	.short	0x0010
        /*0034*/ 	.byte	0x00, 0xf4, 0x21, 0x00


	//----- nvinfo : EIATTR_KPARAM_INFO
	.align		4
.L_15:
        /*0038*/ 	.byte	0x04, 0x17
        /*003a*/ 	.short	(.L_17 - .L_16)
.L_16:
        /*003c*/ 	.word	0x00000000
        /*0040*/ 	.short	0x0001
        /*0042*/ 	.short	0x0008
        /*0044*/ 	.byte	0x00, 0xf4, 0x21, 0x00


	//----- nvinfo : EIATTR_KPARAM_INFO
	.align		4
.L_17:
        /*0048*/ 	.byte	0x04, 0x17
        /*004a*/ 	.short	(.L_19 - .L_18)
.L_18:
        /*004c*/ 	.word	0x00000000
        /*0050*/ 	.short	0x0000
        /*0052*/ 	.short	0x0000
        /*0054*/ 	.byte	0x00, 0xf4, 0x21, 0x00


	//----- nvinfo : EIATTR_SPARSE_MMA_MASK
	.align		4
.L_19:
        /*0058*/ 	.byte	0x03, 0x50
        /*005a*/ 	.short	0x0000


	//----- nvinfo : EIATTR_MAXREG_COUNT
	.align		4
        /*005c*/ 	.byte	0x03, 0x1b
        /*005e*/ 	.short	0x00ff


	//----- nvinfo : EIATTR_EXIT_INSTR_OFFSETS
	.align		4
        /*0060*/ 	.byte	0x04, 0x1c
        /*0062*/ 	.short	(.L_21 - .L_20)


	//   ....[0]....
.L_20:
        /*0064*/ 	.word	0x00000520


	//   ....[1]....
        /*0068*/ 	.word	0x00000560


	//----- nvinfo : EIATTR_REQNTID
	.align		4
.L_21:
        /*006c*/ 	.byte	0x04, 0x10
        /*006e*/ 	.short	(.L_23 - .L_22)
.L_22:
        /*0070*/ 	.word	0x00000020
        /*0074*/ 	.word	0x00000001
        /*0078*/ 	.word	0x00000001


	//----- nvinfo : EIATTR_CBANK_PARAM_SIZE
	.align		4
.L_23:
        /*007c*/ 	.byte	0x03, 0x19
        /*007e*/ 	.short	0x0024


	//----- nvinfo : EIATTR_PARAM_CBANK
	.align		4
        /*0080*/ 	.byte	0x04, 0x0a
        /*0082*/ 	.short	(.L_25 - .L_24)
	.align		4
.L_24:
        /*0084*/ 	.word	index@(.nv.constant0.triton_poi_fused_add_native_layer_norm_0)
        /*0088*/ 	.short	0x0210
        /*008a*/ 	.short	0x0024


	//----- nvinfo : EIATTR_SW_WAR
	.align		4
.L_25:
        /*008c*/ 	.byte	0x04, 0x36
        /*008e*/ 	.short	(.L_27 - .L_26)
.L_26:
        /*0090*/ 	.word	0x00000008
.L_27:


//--------------------- .nv.callgraph             --------------------------
	.section	.nv.callgraph,"",@"SHT_CUDA_CALLGRAPH"
	.align	4
	.sectionentsize	8
	.align		4
        /*0000*/ 	.word	0x00000000
	.align		4
        /*0004*/ 	.word	0xffffffff
	.align		4
        /*0008*/ 	.word	0x00000000
	.align		4
        /*000c*/ 	.word	0xfffffffe
	.align		4
        /*0010*/ 	.word	0x00000000
	.align		4
        /*0014*/ 	.word	0xfffffffd
	.align		4
        /*0018*/ 	.word	0x00000000
	.align		4
        /*001c*/ 	.word	0xfffffffc


//--------------------- .text.triton_poi_fused_add_native_layer_norm_0 --------------------------
	.section	.text.triton_poi_fused_add_native_layer_norm_0,"ax",@progbits
	.align	128
        .global         triton_poi_fused_add_native_layer_norm_0
        .type           triton_poi_fused_add_native_layer_norm_0,@function
        .size           triton_poi_fused_add_native_layer_norm_0,(.L_x_1 - triton_poi_fused_add_native_layer_norm_0)
        .other          triton_poi_fused_add_native_layer_norm_0,@"STO_CUDA_ENTRY STV_DEFAULT"
triton_poi_fused_add_native_layer_norm_0:
.text.triton_poi_fused_add_native_layer_norm_0:
[----:B------:R-:W0:Y:S02]  /*0000*/  LDC R1, c[0x0][0x28] ;  /* 0x00000a00ff017b82 */ /* 0x000e240000000800 */
[----:B------:R-:W1:Y:S01]  /*0010*/  S2R R0, SR_TID.X ;  /* 0x0000000000007919 */ /* 0x000e620000002100 */
[----:B------:R-:W2:Y:S01]  /*0020*/  LDC.64 R10, c[0x0][0x210] ;  /* 0x00008400ff0a7b82 */ /* 0x000ea20000000a00 */
[----:B------:R-:W-:Y:S01]  /*0030*/  CS2R R16, SRZ ;  /* 0x0000000000107805 */ /* 0x000fe2000001ff00 */
[----:B------:R-:W-:Y:S01]  /*0040*/  ULDC.64 UR4, c[0x0][0x208] ;  /* 0x0000820000047ab9 */ /* 0x000fe20000000a00 */
[----:B------:R-:W3:Y:S01]  /*0050*/  S2R R3, SR_CTAID.X ;  /* 0x0000000000037919 */ /* 0x000ee20000002500 */
[----:B------:R-:W-:-:S04]  /*0060*/  CS2R R20, SRZ ;  /* 0x0000000000147805 */ /* 0x000fc8000001ff00 */
[----:B------:R-:W4:Y:S01]  /*0070*/  LDC.64 R4, c[0x0][0x218] ;  /* 0x00008600ff047b82 */ /* 0x000f220000000a00 */
[----:B-1----:R-:W-:-:S04]  /*0080*/  SHF.L.U32 R0, R0, 0x1, RZ ;  /* 0x0000000100007819 */ /* 0x002fc800000006ff */
[----:B------:R-:W-:-:S04]  /*0090*/  LOP3.LUT R0, R0, 0x3e, RZ, 0xc0, !PT ;  /* 0x0000003e00007812 */ /* 0x000fc800078ec0ff */
[----:B---3--:R-:W-:-:S04]  /*00a0*/  LEA R0, R3, R0, 0x6 ;  /* 0x0000000003007211 */ /* 0x008fc800078e30ff */
[----:B------:R-:W-:Y:S02]  /*00b0*/  SHF.R.S32.HI R3, RZ, 0x1f, R0 ;  /* 0x0000001fff037819 */ /* 0x000fe40000011400 */
[----:B------:R-:W-:Y:S02]  /*00c0*/  ISETP.GE.AND P0, PT, R0, 0x40, PT ;  /* 0x000000400000780c */ /* 0x000fe40003f06270 */
[----:B------:R-:W-:-:S04]  /*00d0*/  LEA.HI R3, R3, R0, RZ, 0x4 ;  /* 0x0000000003037211 */ /* 0x000fc800078f20ff */
[----:B------:R-:W-:Y:S02]  /*00e0*/  LOP3.LUT R7, R3, 0xfffffff0, RZ, 0xc0, !PT ;  /* 0xfffffff003077812 */ /* 0x000fe400078ec0ff */
[----:B------:R-:W-:Y:S02]  /*00f0*/  SHF.R.S32.HI R12, RZ, 0x4, R3 ;  /* 0x00000004ff0c7819 */ /* 0x000fe40000011403 */
[----:B------:R-:W-:-:S04]  /*0100*/  IADD3 R7, R0, -R7, RZ ;  /* 0x8000000700077210 */ /* 0x000fc80007ffe0ff */
[----:B------:R-:W-:-:S04]  /*0110*/  LEA R7, R12, R7, 0x6 ;  /* 0x000000070c077211 */ /* 0x000fc800078e30ff */
[----:B------:R-:W-:Y:S01]  /*0120*/  IADD3 R9, R7, 0x10, RZ ;  /* 0x0000001007097810 */ /* 0x000fe20007ffe0ff */
[--C-:B--2---:R-:W-:Y:S01]  /*0130*/  IMAD.WIDE R2, R7, 0x4, R10.reuse ;  /* 0x0000000407027825 */ /* 0x104fe200078e020a */
[----:B------:R-:W-:Y:S02]  /*0140*/  IADD3 R13, R7, 0x20, RZ ;  /* 0x00000020070d7810 */ /* 0x000fe40007ffe0ff */
[----:B------:R-:W-:Y:S01]  /*0150*/  IADD3 R15, R7, 0x30, RZ ;  /* 0x00000030070f7810 */ /* 0x000fe20007ffe0ff */
[----:B------:R-:W-:-:S04]  /*0160*/  IMAD.WIDE R6, R9, 0x4, R10 ;  /* 0x0000000409067825 */ /* 0x000fc800078e020a */
[--C-:B------:R-:W-:Y:S01]  /*0170*/  IMAD.WIDE R8, R13, 0x4, R10.reuse ;  /* 0x000000040d087825 */ /* 0x100fe200078e020a */
[----:B------:R-:W-:Y:S02]  /*0180*/  SHF.L.U32 R13, R12, 0x2, RZ ;  /* 0x000000020c0d7819 */ /* 0x000fe400000006ff */
[----:B------:R-:W-:Y:S02]  /*0190*/  CS2R R18, SRZ ;  /* 0x0000000000127805 */ /* 0x000fe4000001ff00 */
[----:B------:R-:W-:Y:S01]  /*01a0*/  CS2R R24, SRZ ;  /* 0x0000000000187805 */ /* 0x000fe2000001ff00 */
[----:B------:R-:W-:Y:S01]  /*01b0*/  IMAD.WIDE R10, R15, 0x4, R10 ;  /* 0x000000040f0a7825 */ /* 0x000fe200078e020a */
[----:B------:R-:W-:Y:S02]  /*01c0*/  CS2R R14, SRZ ;  /* 0x00000000000e7805 */ /* 0x000fe4000001ff00 */
[----:B------:R-:W-:Y:S01]  /*01d0*/  CS2R R22, SRZ ;  /* 0x0000000000167805 */ /* 0x000fe2000001ff00 */
[----:B------:R-:W2:Y:S01]  /*01e0*/  @!P0 LDG.E.64 R16, desc[UR4][R6.64] ;  /* 0x0000000406108981 */ /* 0x000ea2000c1e1b00 */
[----:B----4-:R-:W-:Y:S01]  /*01f0*/  IMAD.WIDE R4, R13, 0x4, R4 ;  /* 0x000000040d047825 */ /* 0x010fe200078e0204 */
[----:B------:R-:W-:-:S02]  /*0200*/  CS2R R12, SRZ ;  /* 0x00000000000c7805 */ /* 0x000fc4000001ff00 */
[----:B------:R1:W3:Y:S04]  /*0210*/  @!P0 LDG.E.64 R14, desc[UR4][R2.64] ;  /* 0x00000004020e8981 */ /* 0x0002e8000c1e1b00 */
[----:B------:R-:W3:Y:S04]  /*0220*/  @!P0 LDG.E.EL R13, desc[UR4][R4.64] ;  /* 0x00000004040d8981 */ /* 0x000ee8000c2e1900 */
[----:B------:R-:W4:Y:S01]  /*0230*/  @!P0 LDG.E.EL R12, desc[UR4][R4.64] ;  /* 0x00000004040c8981 */ /* 0x000f22000c2e1900 */
[----:B-1----:R-:W-:-:S03]  /*0240*/  CS2R R2, SRZ ;  /* 0x0000000000027805 */ /* 0x002fc6000001ff00 */
[----:B------:R-:W2:Y:S04]  /*0250*/  @!P0 LDG.E.EL R19, desc[UR4][R4.64+0x4] ;  /* 0x0000040404138981 */ /* 0x000ea8000c2e1900 */
[----:B------:R-:W5:Y:S04]  /*0260*/  @!P0 LDG.E.EL R18, desc[UR4][R4.64+0x4] ;  /* 0x0000040404128981 */ /* 0x000f68000c2e1900 */
[----:B------:R-:W5:Y:S04]  /*0270*/  @!P0 LDG.E.64 R2, desc[UR4][R10.64] ;  /* 0x000000040a028981 */ /* 0x000f68000c1e1b00 */
[----:B------:R-:W5:Y:S04]  /*0280*/  @!P0 LDG.E.EL R25, desc[UR4][R4.64+0xc] ;  /* 0x00000c0404198981 */ /* 0x000f68000c2e1900 */
[----:B------:R-:W5:Y:S04]  /*0290*/  @!P0 LDG.E.EL R24, desc[UR4][R4.64+0xc] ;  /* 0x00000c0404188981 */ /* 0x000f68000c2e1900 */
[----:B------:R-:W5:Y:S04]  /*02a0*/  @!P0 LDG.E.64 R20, desc[UR4][R8.64] ;  /* 0x0000000408148981 */ /* 0x000f68000c1e1b00 */
[----:B------:R-:W5:Y:S04]  /*02b0*/  @!P0 LDG.E.EL R23, desc[UR4][R4.64+0x8] ;  /* 0x0000080404178981 */ /* 0x000f68000c2e1900 */
[----:B------:R1:W5:Y:S02]  /*02c0*/  @!P0 LDG.E.EL R22, desc[UR4][R4.64+0x8] ;  /* 0x0000080404168981 */ /* 0x000364000c2e1900 */
[----:B-1----:R-:W1:Y:S02]  /*02d0*/  LDC.64 R4, c[0x0][0x228] ;  /* 0x00008a00ff047b82 */ /* 0x002e640000000a00 */
[----:B-1----:R-:W-:-:S04]  /*02e0*/  IMAD.WIDE R4, R0, 0x4, R4 ;  /* 0x0000000400047825 */ /* 0x002fc800078e0204 */
[----:B---3--:R-:W-:Y:S01]  /*02f0*/  FADD R13, R13, R14 ;  /* 0x0000000e0d0d7221 */ /* 0x008fe20000000000 */
[----:B----4-:R-:W-:Y:S01]  /*0300*/  FADD R12, R12, R15 ;  /* 0x0000000f0c0c7221 */ /* 0x010fe20000000000 */
[----:B--2---:R-:W-:Y:S01]  /*0310*/  FADD R16, R19, R16 ;  /* 0x0000001013107221 */ /* 0x004fe20000000000 */
[----:B-----5:R-:W-:-:S03]  /*0320*/  FADD R17, R18, R17 ;  /* 0x0000001112117221 */ /* 0x020fc60000000000 */
[----:B------:R-:W-:Y:S01]  /*0330*/  FADD R6, R13, R16 ;  /* 0x000000100d067221 */ /* 0x000fe20000000000 */
[----:B------:R-:W-:Y:S01]  /*0340*/  FADD R7, R12, R17 ;  /* 0x000000110c077221 */ /* 0x000fe20000000000 */
[----:B------:R-:W-:Y:S01]  /*0350*/  FADD R25, R25, R2 ;  /* 0x0000000219197221 */ /* 0x000fe20000000000 */
[----:B------:R-:W-:Y:S02]  /*0360*/  FADD R24, R24, R3 ;  /* 0x0000000318187221 */ /* 0x000fe40000000000 */
[----:B------:R-:W1:Y:S01]  /*0370*/  LDC.64 R2, c[0x0][0x220] ;  /* 0x00008800ff027b82 */ /* 0x000e620000000a00 */
[----:B------:R-:W-:Y:S01]  /*0380*/  FADD R23, R23, R20 ;  /* 0x0000001417177221 */ /* 0x000fe20000000000 */
[----:B------:R-:W-:-:S03]  /*0390*/  FADD R22, R22, R21 ;  /* 0x0000001516167221 */ /* 0x000fc60000000000 */
[----:B------:R-:W-:Y:S01]  /*03a0*/  FADD R6, R6, R23 ;  /* 0x0000001706067221 */ /* 0x000fe20000000000 */
[----:B------:R-:W-:-:S03]  /*03b0*/  FADD R7, R7, R22 ;  /* 0x0000001607077221 */ /* 0x000fc60000000000 */
[----:B------:R-:W-:Y:S01]  /*03c0*/  FADD R6, R25, R6 ;  /* 0x0000000619067221 */ /* 0x000fe20000000000 */
[----:B------:R-:W-:-:S03]  /*03d0*/  FADD R7, R24, R7 ;  /* 0x0000000718077221 */ /* 0x000fc60000000000 */
[----:B------:R-:W-:Y:S01]  /*03e0*/  FMUL R6, R6, 0.25 ;  /* 0x3e80000006067820 */ /* 0x000fe20000400000 */
[----:B------:R-:W-:-:S03]  /*03f0*/  FMUL R7, R7, 0.25 ;  /* 0x3e80000007077820 */ /* 0x000fc60000400000 */
[--C-:B------:R-:W-:Y:S01]  /*0400*/  FADD R16, R16, -R6.reuse ;  /* 0x8000000610107221 */ /* 0x100fe20000000000 */
[--C-:B------:R-:W-:Y:S01]  /*0410*/  FADD R17, R17, -R7.reuse ;  /* 0x8000000711117221 */ /* 0x100fe20000000000 */
[--C-:B------:R-:W-:Y:S01]  /*0420*/  FADD R13, R13, -R6.reuse ;  /* 0x800000060d0d7221 */ /* 0x100fe20000000000 */
[--C-:B------:R-:W-:Y:S01]  /*0430*/  FADD R12, R12, -R7.reuse ;  /* 0x800000070c0c7221 */ /* 0x100fe20000000000 */
[----:B------:R-:W-:Y:S01]  /*0440*/  FMUL R16, R16, R16 ;  /* 0x0000001010107220 */ /* 0x000fe20000400000 */
[----:B------:R-:W-:Y:S01]  /*0450*/  FMUL R17, R17, R17 ;  /* 0x0000001111117220 */ /* 0x000fe20000400000 */
[----:B------:R-:W-:Y:S01]  /*0460*/  FADD R23, R23, -R6 ;  /* 0x8000000617177221 */ /* 0x000fe20000000000 */
[----:B------:R-:W-:Y:S01]  /*0470*/  FADD R22, R22, -R7 ;  /* 0x8000000716167221 */ /* 0x000fe20000000000 */
[----:B------:R-:W-:Y:S01]  /*0480*/  FFMA R16, R13, R13, R16 ;  /* 0x0000000d0d107223 */ /* 0x000fe20000000010 */
[----:B------:R-:W-:Y:S01]  /*0490*/  FFMA R17, R12, R12, R17 ;  /* 0x0000000c0c117223 */ /* 0x000fe20000000011 */
[----:B-1----:R-:W-:-:S04]  /*04a0*/  IMAD.WIDE R2, R0, 0x4, R2 ;  /* 0x0000000400027825 */ /* 0x002fc800078e0202 */
[----:B------:R-:W-:Y:S01]  /*04b0*/  FADD R25, R25, -R6 ;  /* 0x8000000619197221 */ /* 0x000fe20000000000 */
[----:B------:R-:W-:Y:S01]  /*04c0*/  FFMA R16, R23, R23, R16 ;  /* 0x0000001717107223 */ /* 0x000fe20000000010 */
[----:B------:R-:W-:Y:S01]  /*04d0*/  FFMA R17, R22, R22, R17 ;  /* 0x0000001616117223 */ /* 0x000fe20000000011 */
[----:B------:R-:W-:Y:S01]  /*04e0*/  FADD R24, R24, -R7 ;  /* 0x8000000718187221 */ /* 0x000fe20000000000 */
[----:B------:R1:W-:Y:S01]  /*04f0*/  @!P0 STG.E.64 desc[UR4][R2.64], R6 ;  /* 0x0000000602008986 */ /* 0x0003e2000c101b04 */
[----:B------:R-:W-:Y:S02]  /*0500*/  FFMA R16, R25, R25, R16 ;  /* 0x0000001919107223 */ /* 0x000fe40000000010 */
[----:B------:R-:W-:Y:S01]  /*0510*/  FFMA R17, R24, R24, R17 ;  /* 0x0000001818117223 */ /* 0x000fe20000000011 */
[----:B------:R-:W-:Y:S06]  /*0520*/  @P0 EXIT ;  /* 0x000000000000094d */ /* 0x000fec0003800000 */
[----:B------:R-:W-:Y:S01]  /*0530*/  FMUL R16, R16, 0.25 ;  /* 0x3e80000010107820 */ /* 0x000fe20000400000 */
[----:B------:R-:W-:-:S05]  /*0540*/  FMUL R17, R17, 0.25 ;  /* 0x3e80000011117820 */ /* 0x000fca0000400000 */
[----:B------:R-:W-:Y:S01]  /*0550*/  STG.E.64 desc[UR4][R4.64], R16 ;  /* 0x0000001004007986 */ /* 0x000fe2000c101b04 */
[----:B------:R-:W-:Y:S05]  /*0560*/  EXIT ;  /* 0x000000000000794d */ /* 0x000fea0003800000 */
.L_x_0:
[----:B------:R-:W-:-:S00]  /*0570*/  BRA `(.L_x_0) ;  /* 0xfffffffc00fc7947 */ /* 0x000fc0000383ffff */
[----:B------:R-:W-:-:S00]  /*0580*/  NOP ;  /* 0x0000000000007918 */ /* 0x000fc00000000000 */
[----:B------:R-:W-:-:S00]  /*0590*/  NOP ;  /* 0x0000000000007918 */ /* 0x000fc00000000000 */
[----:B------:R-:W-:-:S00]  /*05a0*/  NOP ;  /* 0x0000000000007918 */ /* 0x000fc00000000000 */
[----:B------:R-:W-:-:S00]  /*05b0*/  NOP ;  /* 0x0000000000007918 */ /* 0x000fc00000000000 */
[----:B------:R-:W-:-:S00]  /*05c0*/  NOP ;  /* 0x0000000000007918 */ /* 0x000fc00000000000 */
[----:B------:R-:W-:-:S00]  /*05d0*/  NOP ;  /* 0x0000000000007918 */ /* 0x000fc00000000000 */
[----:B------:R-:W-:-:S00]  /*05e0*/  NOP ;  /* 0x0000000000007918 */ /* 0x000fc00000000000 */
[----:B------:R-:W-:-:S00]  /*05f0*/  NOP ;  /* 0x0000000000007918 */ /* 0x000fc00000000000 */
.L_x_1:


//--------------------- .nv.constant0.triton_poi_fused_add_native_layer_norm_0 --------------------------
	.section	.nv.constant0.triton_poi_fused_add_native_layer_norm_0,"a",@progbits
	.sectionflags	@""
	.align	4
.nv.constant0.triton_poi_fused_add_native_layer_norm_0:
	.zero		564
